//
// Generated by NVIDIA NVVM Compiler
//
// Compiler Build ID: CL-36424714
// Cuda compilation tools, release 13.0, V13.0.88
// Based on NVVM 20.0.0
//

.version 9.0
.target sm_100
.address_size 64

	// .globl	_Z7gpu_addPiS_S_

.visible .entry _Z7gpu_addPiS_S_(
	.param .u64 .ptr .align 1 _Z7gpu_addPiS_S__param_0,
	.param .u64 .ptr .align 1 _Z7gpu_addPiS_S__param_1,
	.param .u64 .ptr .align 1 _Z7gpu_addPiS_S__param_2
)
{
	.reg .b32 	%r<8>;
	.reg .b64 	%rd<11>;

	ld.param.u64 	%rd1, [_Z7gpu_addPiS_S__param_0];
	ld.param.u64 	%rd2, [_Z7gpu_addPiS_S__param_1];
	ld.param.u64 	%rd3, [_Z7gpu_addPiS_S__param_2];
	cvta.to.global.u64 	%rd4, %rd3;
	cvta.to.global.u64 	%rd5, %rd2;
	cvta.to.global.u64 	%rd6, %rd1;
	mov.u32 	%r1, %tid.x;
	mov.u32 	%r2, %ctaid.x;
	mov.u32 	%r3, %ntid.x;
	mad.lo.s32 	%r4, %r2, %r3, %r1;
	mul.wide.s32 	%rd7, %r4, 4;
	add.s64 	%rd8, %rd6, %rd7;
	ld.global.u32 	%r5, [%rd8];
	add.s64 	%rd9, %rd5, %rd7;
	ld.global.u32 	%r6, [%rd9];
	add.s32 	%r7, %r6, %r5;
	add.s64 	%rd10, %rd4, %rd7;
	st.global.u32 	[%rd10], %r7;
	ret;

}


// ===== COMPILED SASS (sm_100) =====

	.target	sm_100

	.elftype	@"ET_EXEC"


//--------------------- .note.nv.tkinfo           --------------------------
	.section	.note.nv.tkinfo,"",@"SHT_NOTE"
	.sectionflags	@"SHF_NOTE_NV_TKINFO"
	.tkinfo
        /*0018*/ 	.word	0x00000002
        /*0030*/ 	.string	""
        /*0030*/ 	.string	"ptxas"
        /*0030*/ 	.string	"Cuda compilation tools, release 13.0, V13.0.88"
        /*0030*/ 	.string	"Build cuda_13.0.r13.0/compiler.36424714_0"
        /*0030*/ 	.string	"-arch sm_100 -m 64 "



//--------------------- .note.nv.cuinfo           --------------------------
	.section	.note.nv.cuinfo,"",@"SHT_NOTE"
	.sectionflags	@"SHF_NOTE_NV_CUINFO"
        /*0018*/ 	.short	0x0002
        /*001a*/ 	.short	0x0064
        /*001c*/ 	.short	0x0082
	.zero		2


//--------------------- .nv.info                  --------------------------
	.section	.nv.info,"",@"SHT_CUDA_INFO"
	.align	4


	//----- nvinfo : EIATTR_REGCOUNT
	.align		4
        /*0000*/ 	.byte	0x04, 0x2f
        /*0002*/ 	.short	(.L_1 - .L_0)
	.align		4
.L_0:
        /*0004*/ 	.word	index@(_Z7gpu_addPiS_S_)
        /*0008*/ 	.word	0x0000000c


	//----- nvinfo : EIATTR_FRAME_SIZE
	.align		4
.L_1:
        /*000c*/ 	.byte	0x04, 0x11
        /*000e*/ 	.short	(.L_3 - .L_2)
	.align		4
.L_2:
        /*0010*/ 	.word	index@(_Z7gpu_addPiS_S_)
        /*0014*/ 	.word	0x00000000


	//----- nvinfo : EIATTR_MIN_STACK_SIZE
	.align		4
.L_3:
        /*0018*/ 	.byte	0x04, 0x12
        /*001a*/ 	.short	(.L_5 - .L_4)
	.align		4
.L_4:
        /*001c*/ 	.word	index@(_Z7gpu_addPiS_S_)
        /*0020*/ 	.word	0x00000000
.L_5:


//--------------------- .nv.compat                --------------------------
	.section	.nv.compat,"",@"SHT_CUDA_COMPAT_INFO"
	.align	4
        /*0000*/ 	.byte	0x02, 0x09, 0x00, 0x00, 0x02, 0x02, 0x01, 0x00, 0x02, 0x05, 0x05, 0x00, 0x03, 0x07, 0x01, 0x01
        /*0010*/ 	.byte	0x02, 0x03, 0x00, 0x00, 0x02, 0x06, 0x01, 0x00, 0x04, 0x0b, 0x08, 0x00, 0x09, 0x00, 0x00, 0x00
        /*0020*/ 	.byte	0x00, 0x00, 0x00, 0x00


//--------------------- .nv.info._Z7gpu_addPiS_S_ --------------------------
	.section	.nv.info._Z7gpu_addPiS_S_,"",@"SHT_CUDA_INFO"
	.sectionflags	@""
	.align	4


	//----- nvinfo : EIATTR_CUDA_API_VERSION
	.align		4
        /*0000*/ 	.byte	0x04, 0x37
        /*0002*/ 	.short	(.L_7 - .L_6)
.L_6:
        /*0004*/ 	.word	0x00000082


	//----- nvinfo : EIATTR_KPARAM_INFO
	.align		4
.L_7:
        /*0008*/ 	.byte	0x04, 0x17
        /*000a*/ 	.short	(.L_9 - .L_8)
.L_8:
        /*000c*/ 	.word	0x00000000
        /*0010*/ 	.short	0x0002
        /*0012*/ 	.short	0x0010
        /*0014*/ 	.byte	0x00, 0xf5, 0x21, 0x00


	//----- nvinfo : EIATTR_KPARAM_INFO
	.align		4
.L_9:
        /*0018*/ 	.byte	0x04, 0x17
        /*001a*/ 	.short	(.L_11 - .L_10)
.L_10:
        /*001c*/ 	.word	0x00000000
        /*0020*/ 	.short	0x0001
        /*0022*/ 	.short	0x0008
        /*0024*/ 	.byte	0x00, 0xf5, 0x21, 0x00


	//----- nvinfo : EIATTR_KPARAM_INFO
	.align		4
.L_11:
        /*0028*/ 	.byte	0x04, 0x17
        /*002a*/ 	.short	(.L_13 - .L_12)
.L_12:
        /*002c*/ 	.word	0x00000000
        /*0030*/ 	.short	0x0000
        /*0032*/ 	.short	0x0000
        /*0034*/ 	.byte	0x00, 0xf5, 0x21, 0x00


	//----- nvinfo : EIATTR_SPARSE_MMA_MASK
	.align		4
.L_13:
        /*0038*/ 	.byte	0x03, 0x50
        /*003a*/ 	.short	0x0000


	//----- nvinfo : EIATTR_MAXREG_COUNT
	.align		4
        /*003c*/ 	.byte	0x03, 0x1b
        /*003e*/ 	.short	0x00ff


	//----- nvinfo : EIATTR_MERCURY_ISA_VERSION
	.align		4
        /*0040*/ 	.byte	0x03, 0x5f
        /*0042*/ 	.short	0x0101


	//----- nvinfo : EIATTR_VRC_CTA_INIT_COUNT
	.align		4
        /*0044*/ 	.byte	0x02, 0x4a
	.zero		1
	.zero		1


	//----- nvinfo : EIATTR_EXIT_INSTR_OFFSETS
	.align		4
        /*0048*/ 	.byte	0x04, 0x1c
        /*004a*/ 	.short	(.L_15 - .L_14)


	//   ....[0]....
.L_14:
        /*004c*/ 	.word	0x00000100


	//----- nvinfo : EIATTR_CBANK_PARAM_SIZE
	.align		4
.L_15:
        /*0050*/ 	.byte	0x03, 0x19
        /*0052*/ 	.short	0x0018


	//----- nvinfo : EIATTR_PARAM_CBANK
	.align		4
        /*0054*/ 	.byte	0x04, 0x0a
        /*0056*/ 	.short	(.L_17 - .L_16)
	.align		4
.L_16:
        /*0058*/ 	.word	index@(.nv.constant0._Z7gpu_addPiS_S_)
        /*005c*/ 	.short	0x0380
        /*005e*/ 	.short	0x0018


	//----- nvinfo : EIATTR_SW_WAR
	.align		4
.L_17:
        /*0060*/ 	.byte	0x04, 0x36
        /*0062*/ 	.short	(.L_19 - .L_18)
.L_18:
        /*0064*/ 	.word	0x00000008
.L_19:


//--------------------- .nv.callgraph             --------------------------
	.section	.nv.callgraph,"",@"SHT_CUDA_CALLGRAPH"
	.align	4
	.sectionentsize	8
	.align		4
        /*0000*/ 	.word	0x00000000
	.align		4
        /*0004*/ 	.word	0xffffffff
	.align		4
        /*0008*/ 	.word	0x00000000
	.align		4
        /*000c*/ 	.word	0xfffffffe
	.align		4
        /*0010*/ 	.word	0x00000000
	.align		4
        /*0014*/ 	.word	0xfffffffd
	.align		4
        /*0018*/ 	.word	0x00000000
	.align		4
        /*001c*/ 	.word	0xfffffffc


//--------------------- .text._Z7gpu_addPiS_S_    --------------------------
	.section	.text._Z7gpu_addPiS_S_,"ax",@progbits
	.align	128
        .global         _Z7gpu_addPiS_S_
        .type           _Z7gpu_addPiS_S_,@function
        .size           _Z7gpu_addPiS_S_,(.L_x_1 - _Z7gpu_addPiS_S_)
        .other          _Z7gpu_addPiS_S_,@"STO_CUDA_ENTRY STV_DEFAULT"
_Z7gpu_addPiS_S_:
.text._Z7gpu_addPiS_S_:
[----:B------:R-:W-:Y:S01]  /*0000*/  LDC R1, c[0x0][0x37c] ;  /* 0x0000df00ff017b82 */ /* 0x000fe20000000800 */
[----:B------:R-:W0:Y:S07]  /*0010*/  S2R R9, SR_TID.X ;  /* 0x0000000000097919 */ /* 0x000e2e0000002100 */
[----:B------:R-:W0:Y:S01]  /*0020*/  S2UR UR6, SR_CTAID.X ;  /* 0x00000000000679c3 */ /* 0x000e220000002500 */
[----:B------:R-:W1:Y:S07]  /*0030*/  LDCU.64 UR4, c[0x0][0x358] ;  /* 0x00006b00ff0477ac */ /* 0x000e6e0008000a00 */
[----:B------:R-:W0:Y:S08]  /*0040*/  LDC R0, c[0x0][0x360] ;  /* 0x0000d800ff007b82 */ /* 0x000e300000000800 */
[----:B------:R-:W2:Y:S08]  /*0050*/  LDC.64 R2, c[0x0][0x380] ;  /* 0x0000e000ff027b82 */ /* 0x000eb00000000a00 */
[----:B------:R-:W3:Y:S01]  /*0060*/  LDC.64 R4, c[0x0][0x388] ;  /* 0x0000e200ff047b82 */ /* 0x000ee20000000a00 */
[----:B0-----:R-:W-:-:S07]  /*0070*/  IMAD R9, R0, UR6, R9 ;  /* 0x0000000600097c24 */ /* 0x001fce000f8e0209 */
[----:B------:R-:W0:Y:S01]  /*0080*/  LDC.64 R6, c[0x0][0x390] ;  /* 0x0000e400ff067b82 */ /* 0x000e220000000a00 */
[----:B--2---:R-:W-:-:S06]  /*0090*/  IMAD.WIDE R2, R9, 0x4, R2 ;  /* 0x0000000409027825 */ /* 0x004fcc00078e0202 */
[----:B-1----:R-:W2:Y:S01]  /*00a0*/  LDG.E R2, desc[UR4][R2.64] ;  /* 0x0000000402027981 */ /* 0x002ea2000c1e1900 */
[----:B---3--:R-:W-:-:S06]  /*00b0*/  IMAD.WIDE R4, R9, 0x4, R4 ;  /* 0x0000000409047825 */ /* 0x008fcc00078e0204 */
[----:B------:R-:W2:Y:S01]  /*00c0*/  LDG.E R5, desc[UR4][R4.64] ;  /* 0x0000000404057981 */ /* 0x000ea2000c1e1900 */
[----:B0-----:R-:W-:Y:S01]  /*00d0*/  IMAD.WIDE R6, R9, 0x4, R6 ;  /* 0x0000000409067825 */ /* 0x001fe200078e0206 */
[----:B--2---:R-:W-:-:S05]  /*00e0*/  IADD3 R9, PT, PT, R2, R5, RZ ;  /* 0x0000000502097210 */ /* 0x004fca0007ffe0ff */
[----:B------:R-:W-:Y:S01]  /*00f0*/  STG.E desc[UR4][R6.64], R9 ;  /* 0x0000000906007986 */ /* 0x000fe2000c101904 */
[----:B------:R-:W-:Y:S05]  /*0100*/  EXIT ;  /* 0x000000000000794d */ /* 0x000fea0003800000 */
.L_x_0:
[----:B------:R-:W-:-:S00]  /*0110*/  BRA `(.L_x_0) ;  /* 0xfffffffc00fc7947 */ /* 0x000fc0000383ffff */
[----:B------:R-:W-:-:S00]  /*0120*/  NOP ;  /* 0x0000000000007918 */ /* 0x000fc00000000000 */
        /* <DEDUP_REMOVED lines=13> */
.L_x_1:


//--------------------- .nv.shared.reserved.0     --------------------------
	.section	.nv.shared.reserved.0,"aw",@nobits
	.weak		__nv_reservedSMEM_offset_0_alias
	.size		__nv_reservedSMEM_offset_0_alias, 0, 64
	.other		__nv_reservedSMEM_offset_0_alias,@"STO_CUDA_RESERVED_SHARED STV_DEFAULT"
__nv_reservedSMEM_offset_0_alias:
	.zero		0
	.zero		64


//--------------------- .nv.constant0._Z7gpu_addPiS_S_ --------------------------
	.section	.nv.constant0._Z7gpu_addPiS_S_,"a",@progbits
	.sectionflags	@""
	.align	4
.nv.constant0._Z7gpu_addPiS_S_:
	.zero		920


//--------------------- SYMBOLS --------------------------

	.type		.nv.reservedSmem.offset0,@object
	.size		.nv.reservedSmem.offset0,0x4
